	.headerflags	@"EF_CUDA_TEXMODE_UNIFIED EF_CUDA_64BIT_ADDRESS EF_CUDA_ACCELERATORS EF_CUDA_SM90 EF_CUDA_VIRTUAL_SM(EF_CUDA_SM90)"
	.elftype	@"ET_EXEC"


//--------------------- .nv.info                  --------------------------
	.section	.nv.info,"",@"SHT_CUDA_INFO"
	.align	4


	//----- nvinfo : EIATTR_REGCOUNT
	.align		4
        /*0000*/ 	.byte	0x04, 0x2f
        /*0002*/ 	.short	(.L_1 - .L_0)
	.align		4
.L_0:
        /*0004*/ 	.word	index@(triton_poi_fused_convolution_1)
        /*0008*/ 	.word	0x00000012


	//----- nvinfo : EIATTR_MIN_STACK_SIZE
	.align		4
.L_1:
        /*000c*/ 	.byte	0x04, 0x12
        /*000e*/ 	.short	(.L_3 - .L_2)
	.align		4
.L_2:
        /*0010*/ 	.word	index@(triton_poi_fused_convolution_1)
        /*0014*/ 	.word	0x00000000


	//----- nvinfo : EIATTR_FRAME_SIZE
	.align		4
.L_3:
        /*0018*/ 	.byte	0x04, 0x11
        /*001a*/ 	.short	(.L_5 - .L_4)
	.align		4
.L_4:
        /*001c*/ 	.word	index@(triton_poi_fused_convolution_1)
        /*0020*/ 	.word	0x00000000


	//----- nvinfo : EIATTR_MIN_STACK_SIZE
	.align		4
.L_5:
        /*0024*/ 	.byte	0x04, 0x12
        /*0026*/ 	.short	(.L_7 - .L_6)
	.align		4
.L_6:
        /*0028*/ 	.word	index@(triton_poi_fused_convolution_1)
        /*002c*/ 	.word	0x00000000
.L_7:


//--------------------- .nv.info.triton_poi_fused_convolution_1 --------------------------
	.section	.nv.info.triton_poi_fused_convolution_1,"",@"SHT_CUDA_INFO"
	.sectionflags	@""
	.align	4


	//----- nvinfo : EIATTR_CUDA_API_VERSION
	.align		4
        /*0000*/ 	.byte	0x04, 0x37
        /*0002*/ 	.short	(.L_9 - .L_8)
.L_8:
        /*0004*/ 	.word	0x0000007c


	//----- nvinfo : EIATTR_KPARAM_INFO
	.align		4
.L_9:
        /*0008*/ 	.byte	0x04, 0x17
        /*000a*/ 	.short	(.L_11 - .L_10)
.L_10:
        /*000c*/ 	.word	0x00000000
        /*0010*/ 	.short	0x0002
        /*0012*/ 	.short	0x0010
        /*0014*/ 	.byte	0x00, 0xf0, 0x11, 0x00


	//----- nvinfo : EIATTR_KPARAM_INFO
	.align		4
.L_11:
        /*0018*/ 	.byte	0x04, 0x17
        /*001a*/ 	.short	(.L_13 - .L_12)
.L_12:
        /*001c*/ 	.word	0x00000000
        /*0020*/ 	.short	0x0001
        /*0022*/ 	.short	0x0008
        /*0024*/ 	.byte	0x00, 0xf4, 0x21, 0x00


	//----- nvinfo : EIATTR_KPARAM_INFO
	.align		4
.L_13:
        /*0028*/ 	.byte	0x04, 0x17
        /*002a*/ 	.short	(.L_15 - .L_14)
.L_14:
        /*002c*/ 	.word	0x00000000
        /*0030*/ 	.short	0x0000
        /*0032*/ 	.short	0x0000
        /*0034*/ 	.byte	0x00, 0xf4, 0x21, 0x00


	//----- nvinfo : EIATTR_SPARSE_MMA_MASK
	.align		4
.L_15:
        /*0038*/ 	.byte	0x03, 0x50
        /*003a*/ 	.short	0x0000


	//----- nvinfo : EIATTR_MAXREG_COUNT
	.align		4
        /*003c*/ 	.byte	0x03, 0x1b
        /*003e*/ 	.short	0x00ff


	//----- nvinfo : EIATTR_EXIT_INSTR_OFFSETS
	.align		4
        /*0040*/ 	.byte	0x04, 0x1c
        /*0042*/ 	.short	(.L_17 - .L_16)


	//   ....[0]....
.L_16:
        /*0044*/ 	.word	0x00000280


	//----- nvinfo : EIATTR_REQNTID
	.align		4
.L_17:
        /*0048*/ 	.byte	0x04, 0x10
        /*004a*/ 	.short	(.L_19 - .L_18)
.L_18:
        /*004c*/ 	.word	0x00000080
        /*0050*/ 	.word	0x00000001
        /*0054*/ 	.word	0x00000001


	//----- nvinfo : EIATTR_CBANK_PARAM_SIZE
	.align		4
.L_19:
        /*0058*/ 	.byte	0x03, 0x19
        /*005a*/ 	.short	0x0014


	//----- nvinfo : EIATTR_PARAM_CBANK
	.align		4
        /*005c*/ 	.byte	0x04, 0x0a
        /*005e*/ 	.short	(.L_21 - .L_20)
	.align		4
.L_20:
        /*0060*/ 	.word	index@(.nv.constant0.triton_poi_fused_convolution_1)
        /*0064*/ 	.short	0x0210
        /*0066*/ 	.short	0x0014


	//----- nvinfo : EIATTR_SW_WAR
	.align		4
.L_21:
        /*0068*/ 	.byte	0x04, 0x36
        /*006a*/ 	.short	(.L_23 - .L_22)
.L_22:
        /*006c*/ 	.word	0x00000008
.L_23:


//--------------------- .nv.callgraph             --------------------------
	.section	.nv.callgraph,"",@"SHT_CUDA_CALLGRAPH"
	.align	4
	.sectionentsize	8
	.align		4
        /*0000*/ 	.word	0x00000000
	.align		4
        /*0004*/ 	.word	0xffffffff
	.align		4
        /*0008*/ 	.word	0x00000000
	.align		4
        /*000c*/ 	.word	0xfffffffe
	.align		4
        /*0010*/ 	.word	0x00000000
	.align		4
        /*0014*/ 	.word	0xfffffffd
	.align		4
        /*0018*/ 	.word	0x00000000
	.align		4
        /*001c*/ 	.word	0xfffffffc


//--------------------- .text.triton_poi_fused_convolution_1 --------------------------
	.section	.text.triton_poi_fused_convolution_1,"ax",@progbits
	.align	128
        .global         triton_poi_fused_convolution_1
        .type           triton_poi_fused_convolution_1,@function
        .size           triton_poi_fused_convolution_1,(.L_x_1 - triton_poi_fused_convolution_1)
        .other          triton_poi_fused_convolution_1,@"STO_CUDA_ENTRY STV_DEFAULT"
triton_poi_fused_convolution_1:
.text.triton_poi_fused_convolution_1:
[----:B------:R-:W-:Y:S01]  /*0000*/  LDC R1, c[0x0][0x28] ;  /* 0x00000a00ff017b82 */ /* 0x000fe20000000800 */
[----:B------:R-:W1:Y:S07]  /*0010*/  S2R R0, SR_TID.X ;  /* 0x0000000000007919 */ /* 0x000e6e0000002100 */
[----:B------:R-:W2:Y:S01]  /*0020*/  LDC.64 R4, c[0x0][0x210] ;  /* 0x00008400ff047b82 */ /* 0x000ea20000000a00 */
[----:B------:R-:W-:Y:S01]  /*0030*/  ULDC.64 UR4, c[0x0][0x208] ;  /* 0x0000820000047ab9 */ /* 0x000fe20000000a00 */
[----:B------:R-:W3:Y:S01]  /*0040*/  S2R R9, SR_CTAID.X ;  /* 0x0000000000097919 */ /* 0x000ee20000002500 */
[----:B-1----:R-:W-:-:S02]  /*0050*/  SHF.L.U32 R0, R0, 0x2, RZ ;  /* 0x0000000200007819 */ /* 0x002fc400000006ff */
[----:B---3--:R-:W-:Y:S02]  /*0060*/  SHF.R.S32.HI R2, RZ, 0x15, R9 ;  /* 0x00000015ff027819 */ /* 0x008fe40000011409 */
[----:B------:R-:W-:Y:S02]  /*0070*/  LOP3.LUT R0, R0, 0x1fc, RZ, 0xc0, !PT ;  /* 0x000001fc00007812 */ /* 0x000fe400078ec0ff */
[----:B------:R-:W-:Y:S02]  /*0080*/  SGXT R2, R2, 0x1 ;  /* 0x000000010202781a */ /* 0x000fe40000000200 */
[----:B------:R-:W-:-:S04]  /*0090*/  LEA R9, R9, R0, 0xa ;  /* 0x0000000009097211 */ /* 0x000fc800078e50ff */
[----:B------:R-:W-:Y:S02]  /*00a0*/  LEA.HI R0, R2, R9, RZ, 0xc ;  /* 0x0000000902007211 */ /* 0x000fe400078f60ff */
[----:B------:R-:W1:Y:S02]  /*00b0*/  LDC.64 R2, c[0x0][0x218] ;  /* 0x00008600ff027b82 */ /* 0x000e640000000a00 */
[----:B------:R-:W-:Y:S02]  /*00c0*/  IADD3 R6, R0, 0x200, RZ ;  /* 0x0000020000067810 */ /* 0x000fe40007ffe0ff */
[----:B------:R-:W-:Y:S02]  /*00d0*/  SHF.R.S32.HI R0, RZ, 0xc, R0 ;  /* 0x0000000cff007819 */ /* 0x000fe40000011400 */
[----:B------:R-:W-:-:S03]  /*00e0*/  SHF.R.S32.HI R6, RZ, 0xc, R6 ;  /* 0x0000000cff067819 */ /* 0x000fc60000011406 */
[----:B------:R-:W-:-:S04]  /*00f0*/  IMAD.HI R7, R0, 0x2aaaaaab, RZ ;  /* 0x2aaaaaab00077827 */ /* 0x000fc800078e02ff */
[----:B------:R-:W-:Y:S01]  /*0100*/  IMAD.HI R10, R6, 0x2aaaaaab, RZ ;  /* 0x2aaaaaab060a7827 */ /* 0x000fe200078e02ff */
[----:B------:R-:W-:-:S04]  /*0110*/  SHF.R.U32.HI R8, RZ, 0x1f, R7 ;  /* 0x0000001fff087819 */ /* 0x000fc80000011607 */
[----:B------:R-:W-:Y:S02]  /*0120*/  SHF.R.U32.HI R11, RZ, 0x1f, R10 ;  /* 0x0000001fff0b7819 */ /* 0x000fe4000001160a */
[----:B------:R-:W-:Y:S01]  /*0130*/  LEA.HI R7, R7, R8, RZ, 0x1e ;  /* 0x0000000807077211 */ /* 0x000fe200078ff0ff */
[----:B--2---:R-:W-:Y:S01]  /*0140*/  IMAD.WIDE R8, R9, 0x4, R4 ;  /* 0x0000000409087825 */ /* 0x004fe200078e0204 */
[----:B------:R-:W-:-:S03]  /*0150*/  LEA.HI R11, R10, R11, RZ, 0x1e ;  /* 0x0000000b0a0b7211 */ /* 0x000fc600078ff0ff */
[----:B------:R-:W-:Y:S02]  /*0160*/  IMAD R7, R7, -0x18, R0 ;  /* 0xffffffe807077824 */ /* 0x000fe400078e0200 */
[----:B------:R-:W-:Y:S02]  /*0170*/  IMAD R13, R11, -0x18, R6 ;  /* 0xffffffe80b0d7824 */ /* 0x000fe400078e0206 */
[--C-:B-1----:R-:W-:Y:S02]  /*0180*/  IMAD.WIDE R10, R7, 0x4, R2.reuse ;  /* 0x00000004070a7825 */ /* 0x102fe400078e0202 */
[----:B------:R-:W2:Y:S02]  /*0190*/  LDG.E.128 R4, desc[UR4][R8.64] ;  /* 0x0000000408047981 */ /* 0x000ea4000c1e1d00 */
[----:B------:R-:W-:Y:S02]  /*01a0*/  IMAD.WIDE R2, R13, 0x4, R2 ;  /* 0x000000040d027825 */ /* 0x000fe400078e0202 */
[----:B------:R-:W2:Y:S04]  /*01b0*/  LDG.E.EL R10, desc[UR4][R10.64] ;  /* 0x000000040a0a7981 */ /* 0x000ea8000c2e1900 */
[----:B------:R-:W3:Y:S04]  /*01c0*/  LDG.E.EL R2, desc[UR4][R2.64] ;  /* 0x0000000402027981 */ /* 0x000ee8000c2e1900 */
[----:B------:R-:W3:Y:S01]  /*01d0*/  LDG.E.128 R12, desc[UR4][R8.64+0x800] ;  /* 0x00080004080c7981 */ /* 0x000ee2000c1e1d00 */
[--C-:B--2---:R-:W-:Y:S01]  /*01e0*/  FADD R4, R4, R10.reuse ;  /* 0x0000000a04047221 */ /* 0x104fe20000000000 */
[--C-:B------:R-:W-:Y:S01]  /*01f0*/  FADD R5, R5, R10.reuse ;  /* 0x0000000a05057221 */ /* 0x100fe20000000000 */
[--C-:B------:R-:W-:Y:S01]  /*0200*/  FADD R6, R6, R10.reuse ;  /* 0x0000000a06067221 */ /* 0x100fe20000000000 */
[----:B------:R-:W-:Y:S01]  /*0210*/  FADD R7, R7, R10 ;  /* 0x0000000a07077221 */ /* 0x000fe20000000000 */
[--C-:B---3--:R-:W-:Y:S01]  /*0220*/  FADD R12, R12, R2.reuse ;  /* 0x000000020c0c7221 */ /* 0x108fe20000000000 */
[--C-:B------:R-:W-:Y:S01]  /*0230*/  FADD R13, R13, R2.reuse ;  /* 0x000000020d0d7221 */ /* 0x100fe20000000000 */
[--C-:B------:R-:W-:Y:S01]  /*0240*/  FADD R14, R14, R2.reuse ;  /* 0x000000020e0e7221 */ /* 0x100fe20000000000 */
[----:B------:R-:W-:Y:S01]  /*0250*/  FADD R15, R15, R2 ;  /* 0x000000020f0f7221 */ /* 0x000fe20000000000 */
[----:B------:R-:W-:Y:S04]  /*0260*/  STG.E.128 desc[UR4][R8.64], R4 ;  /* 0x0000000408007986 */ /* 0x000fe8000c101d04 */
[----:B------:R-:W-:Y:S01]  /*0270*/  STG.E.128 desc[UR4][R8.64+0x800], R12 ;  /* 0x0008000c08007986 */ /* 0x000fe2000c101d04 */
[----:B------:R-:W-:Y:S05]  /*0280*/  EXIT ;  /* 0x000000000000794d */ /* 0x000fea0003800000 */
.L_x_0:
[----:B------:R-:W-:-:S00]  /*0290*/  BRA `(.L_x_0) ;  /* 0xfffffffc00fc7947 */ /* 0x000fc0000383ffff */
[----:B------:R-:W-:-:S00]  /*02a0*/  NOP ;  /* 0x0000000000007918 */ /* 0x000fc00000000000 */
        /* <DEDUP_REMOVED lines=13> */
.L_x_1:


//--------------------- .nv.constant0.triton_poi_fused_convolution_1 --------------------------
	.section	.nv.constant0.triton_poi_fused_convolution_1,"a",@progbits
	.sectionflags	@""
	.align	4
.nv.constant0.triton_poi_fused_convolution_1:
	.zero		548
